//
// Generated by NVIDIA NVVM Compiler
//
// Compiler Build ID: CL-36424714
// Cuda compilation tools, release 13.0, V13.0.88
// Based on NVVM 20.0.0
//

.version 9.0
.target sm_100
.address_size 64

	// .globl	matSum

.visible .entry matSum(
	.param .u64 .ptr .align 1 matSum_param_0,
	.param .u64 .ptr .align 1 matSum_param_1,
	.param .u64 .ptr .align 1 matSum_param_2
)
{
	.reg .pred 	%p<2>;
	.reg .b32 	%r<5>;
	.reg .b64 	%rd<11>;

	ld.param.u64 	%rd1, [matSum_param_0];
	ld.param.u64 	%rd2, [matSum_param_1];
	ld.param.u64 	%rd3, [matSum_param_2];
	mov.u32 	%r1, %ctaid.x;
	setp.gt.u32 	%p1, %r1, 127;
	@%p1 bra 	$L__BB0_2;
	cvta.to.global.u64 	%rd4, %rd1;
	cvta.to.global.u64 	%rd5, %rd2;
	cvta.to.global.u64 	%rd6, %rd3;
	mul.wide.u32 	%rd7, %r1, 4;
	add.s64 	%rd8, %rd4, %rd7;
	ld.global.u32 	%r2, [%rd8];
	add.s64 	%rd9, %rd5, %rd7;
	ld.global.u32 	%r3, [%rd9];
	add.s32 	%r4, %r3, %r2;
	add.s64 	%rd10, %rd6, %rd7;
	st.global.u32 	[%rd10], %r4;
$L__BB0_2:
	ret;

}


// ===== COMPILED SASS (sm_100) =====

	.target	sm_100

	.elftype	@"ET_EXEC"


//--------------------- .note.nv.tkinfo           --------------------------
	.section	.note.nv.tkinfo,"",@"SHT_NOTE"
	.sectionflags	@"SHF_NOTE_NV_TKINFO"
	.tkinfo
        /*0018*/ 	.word	0x00000002
        /*0030*/ 	.string	""
        /*0030*/ 	.string	"ptxas"
        /*0030*/ 	.string	"Cuda compilation tools, release 13.0, V13.0.88"
        /*0030*/ 	.string	"Build cuda_13.0.r13.0/compiler.36424714_0"
        /*0030*/ 	.string	"-arch sm_100 -m 64 "



//--------------------- .note.nv.cuinfo           --------------------------
	.section	.note.nv.cuinfo,"",@"SHT_NOTE"
	.sectionflags	@"SHF_NOTE_NV_CUINFO"
        /*0018*/ 	.short	0x0002
        /*001a*/ 	.short	0x0064
        /*001c*/ 	.short	0x0082
	.zero		2


//--------------------- .nv.info                  --------------------------
	.section	.nv.info,"",@"SHT_CUDA_INFO"
	.align	4


	//----- nvinfo : EIATTR_REGCOUNT
	.align		4
        /*0000*/ 	.byte	0x04, 0x2f
        /*0002*/ 	.short	(.L_1 - .L_0)
	.align		4
.L_0:
        /*0004*/ 	.word	index@(matSum)
        /*0008*/ 	.word	0x0000000c


	//----- nvinfo : EIATTR_FRAME_SIZE
	.align		4
.L_1:
        /*000c*/ 	.byte	0x04, 0x11
        /*000e*/ 	.short	(.L_3 - .L_2)
	.align		4
.L_2:
        /*0010*/ 	.word	index@(matSum)
        /*0014*/ 	.word	0x00000000


	//----- nvinfo : EIATTR_MIN_STACK_SIZE
	.align		4
.L_3:
        /*0018*/ 	.byte	0x04, 0x12
        /*001a*/ 	.short	(.L_5 - .L_4)
	.align		4
.L_4:
        /*001c*/ 	.word	index@(matSum)
        /*0020*/ 	.word	0x00000000
.L_5:


//--------------------- .nv.compat                --------------------------
	.section	.nv.compat,"",@"SHT_CUDA_COMPAT_INFO"
	.align	4
        /*0000*/ 	.byte	0x02, 0x09, 0x00, 0x00, 0x02, 0x02, 0x01, 0x00, 0x02, 0x05, 0x05, 0x00, 0x03, 0x07, 0x01, 0x01
        /*0010*/ 	.byte	0x02, 0x03, 0x00, 0x00, 0x02, 0x06, 0x01, 0x00, 0x04, 0x0b, 0x08, 0x00, 0x09, 0x00, 0x00, 0x00
        /*0020*/ 	.byte	0x00, 0x00, 0x00, 0x00


//--------------------- .nv.info.matSum           --------------------------
	.section	.nv.info.matSum,"",@"SHT_CUDA_INFO"
	.sectionflags	@""
	.align	4


	//----- nvinfo : EIATTR_CUDA_API_VERSION
	.align		4
        /*0000*/ 	.byte	0x04, 0x37
        /*0002*/ 	.short	(.L_7 - .L_6)
.L_6:
        /*0004*/ 	.word	0x00000082


	//----- nvinfo : EIATTR_KPARAM_INFO
	.align		4
.L_7:
        /*0008*/ 	.byte	0x04, 0x17
        /*000a*/ 	.short	(.L_9 - .L_8)
.L_8:
        /*000c*/ 	.word	0x00000000
        /*0010*/ 	.short	0x0002
        /*0012*/ 	.short	0x0010
        /*0014*/ 	.byte	0x00, 0xf5, 0x21, 0x00


	//----- nvinfo : EIATTR_KPARAM_INFO
	.align		4
.L_9:
        /*0018*/ 	.byte	0x04, 0x17
        /*001a*/ 	.short	(.L_11 - .L_10)
.L_10:
        /*001c*/ 	.word	0x00000000
        /*0020*/ 	.short	0x0001
        /*0022*/ 	.short	0x0008
        /*0024*/ 	.byte	0x00, 0xf5, 0x21, 0x00


	//----- nvinfo : EIATTR_KPARAM_INFO
	.align		4
.L_11:
        /*0028*/ 	.byte	0x04, 0x17
        /*002a*/ 	.short	(.L_13 - .L_12)
.L_12:
        /*002c*/ 	.word	0x00000000
        /*0030*/ 	.short	0x0000
        /*0032*/ 	.short	0x0000
        /*0034*/ 	.byte	0x00, 0xf5, 0x21, 0x00


	//----- nvinfo : EIATTR_SPARSE_MMA_MASK
	.align		4
.L_13:
        /*0038*/ 	.byte	0x03, 0x50
        /*003a*/ 	.short	0x0000


	//----- nvinfo : EIATTR_MAXREG_COUNT
	.align		4
        /*003c*/ 	.byte	0x03, 0x1b
        /*003e*/ 	.short	0x00ff


	//----- nvinfo : EIATTR_MERCURY_ISA_VERSION
	.align		4
        /*0040*/ 	.byte	0x03, 0x5f
        /*0042*/ 	.short	0x0101


	//----- nvinfo : EIATTR_VRC_CTA_INIT_COUNT
	.align		4
        /*0044*/ 	.byte	0x02, 0x4a
	.zero		1
	.zero		1


	//----- nvinfo : EIATTR_EXIT_INSTR_OFFSETS
	.align		4
        /*0048*/ 	.byte	0x04, 0x1c
        /*004a*/ 	.short	(.L_15 - .L_14)


	//   ....[0]....
.L_14:
        /*004c*/ 	.word	0x00000030


	//   ....[1]....
        /*0050*/ 	.word	0x000000f0


	//----- nvinfo : EIATTR_CBANK_PARAM_SIZE
	.align		4
.L_15:
        /*0054*/ 	.byte	0x03, 0x19
        /*0056*/ 	.short	0x0018


	//----- nvinfo : EIATTR_PARAM_CBANK
	.align		4
        /*0058*/ 	.byte	0x04, 0x0a
        /*005a*/ 	.short	(.L_17 - .L_16)
	.align		4
.L_16:
        /*005c*/ 	.word	index@(.nv.constant0.matSum)
        /*0060*/ 	.short	0x0380
        /*0062*/ 	.short	0x0018


	//----- nvinfo : EIATTR_SW_WAR
	.align		4
.L_17:
        /*0064*/ 	.byte	0x04, 0x36
        /*0066*/ 	.short	(.L_19 - .L_18)
.L_18:
        /*0068*/ 	.word	0x00000008
.L_19:


//--------------------- .nv.callgraph             --------------------------
	.section	.nv.callgraph,"",@"SHT_CUDA_CALLGRAPH"
	.align	4
	.sectionentsize	8
	.align		4
        /*0000*/ 	.word	0x00000000
	.align		4
        /*0004*/ 	.word	0xffffffff
	.align		4
        /*0008*/ 	.word	0x00000000
	.align		4
        /*000c*/ 	.word	0xfffffffe
	.align		4
        /*0010*/ 	.word	0x00000000
	.align		4
        /*0014*/ 	.word	0xfffffffd
	.align		4
        /*0018*/ 	.word	0x00000000
	.align		4
        /*001c*/ 	.word	0xfffffffc


//--------------------- .text.matSum              --------------------------
	.section	.text.matSum,"ax",@progbits
	.align	128
        .global         matSum
        .type           matSum,@function
        .size           matSum,(.L_x_1 - matSum)
        .other          matSum,@"STO_CUDA_ENTRY STV_DEFAULT"
matSum:
.text.matSum:
[----:B------:R-:W-:Y:S01]  /*0000*/  LDC R1, c[0x0][0x37c] ;  /* 0x0000df00ff017b82 */ /* 0x000fe20000000800 */
[----:B------:R-:W0:Y:S02]  /*0010*/  S2R R9, SR_CTAID.X ;  /* 0x0000000000097919 */ /* 0x000e240000002500 */
[----:B0-----:R-:W-:-:S13]  /*0020*/  ISETP.GT.U32.AND P0, PT, R9, 0x7f, PT ;  /* 0x0000007f0900780c */ /* 0x001fda0003f04070 */
[----:B------:R-:W-:Y:S05]  /*0030*/  @P0 EXIT ;  /* 0x000000000000094d */ /* 0x000fea0003800000 */
[----:B------:R-:W0:Y:S01]  /*0040*/  LDC.64 R2, c[0x0][0x380] ;  /* 0x0000e000ff027b82 */ /* 0x000e220000000a00 */
[----:B------:R-:W1:Y:S07]  /*0050*/  LDCU.64 UR4, c[0x0][0x358] ;  /* 0x00006b00ff0477ac */ /* 0x000e6e0008000a00 */
[----:B------:R-:W2:Y:S08]  /*0060*/  LDC.64 R4, c[0x0][0x388] ;  /* 0x0000e200ff047b82 */ /* 0x000eb00000000a00 */
[----:B------:R-:W3:Y:S01]  /*0070*/  LDC.64 R6, c[0x0][0x390] ;  /* 0x0000e400ff067b82 */ /* 0x000ee20000000a00 */
[----:B0-----:R-:W-:-:S06]  /*0080*/  IMAD.WIDE.U32 R2, R9, 0x4, R2 ;  /* 0x0000000409027825 */ /* 0x001fcc00078e0002 */
[----:B-1----:R-:W4:Y:S01]  /*0090*/  LDG.E R2, desc[UR4][R2.64] ;  /* 0x0000000402027981 */ /* 0x002f22000c1e1900 */
[----:B--2---:R-:W-:-:S06]  /*00a0*/  IMAD.WIDE.U32 R4, R9, 0x4, R4 ;  /* 0x0000000409047825 */ /* 0x004fcc00078e0004 */
[----:B------:R-:W4:Y:S01]  /*00b0*/  LDG.E R5, desc[UR4][R4.64] ;  /* 0x0000000404057981 */ /* 0x000f22000c1e1900 */
[----:B---3--:R-:W-:Y:S01]  /*00c0*/  IMAD.WIDE.U32 R6, R9, 0x4, R6 ;  /* 0x0000000409067825 */ /* 0x008fe200078e0006 */
[----:B----4-:R-:W-:-:S05]  /*00d0*/  IADD3 R9, PT, PT, R2, R5, RZ ;  /* 0x0000000502097210 */ /* 0x010fca0007ffe0ff */
[----:B------:R-:W-:Y:S01]  /*00e0*/  STG.E desc[UR4][R6.64], R9 ;  /* 0x0000000906007986 */ /* 0x000fe2000c101904 */
[----:B------:R-:W-:Y:S05]  /*00f0*/  EXIT ;  /* 0x000000000000794d */ /* 0x000fea0003800000 */
.L_x_0:
[----:B------:R-:W-:-:S00]  /*0100*/  BRA `(.L_x_0) ;  /* 0xfffffffc00fc7947 */ /* 0x000fc0000383ffff */
[----:B------:R-:W-:-:S00]  /*0110*/  NOP ;  /* 0x0000000000007918 */ /* 0x000fc00000000000 */
        /* <DEDUP_REMOVED lines=14> */
.L_x_1:


//--------------------- .nv.shared.reserved.0     --------------------------
	.section	.nv.shared.reserved.0,"aw",@nobits
	.weak		__nv_reservedSMEM_offset_0_alias
	.size		__nv_reservedSMEM_offset_0_alias, 0, 64
	.other		__nv_reservedSMEM_offset_0_alias,@"STO_CUDA_RESERVED_SHARED STV_DEFAULT"
__nv_reservedSMEM_offset_0_alias:
	.zero		0
	.zero		64


//--------------------- .nv.constant0.matSum      --------------------------
	.section	.nv.constant0.matSum,"a",@progbits
	.sectionflags	@""
	.align	4
.nv.constant0.matSum:
	.zero		920


//--------------------- SYMBOLS --------------------------

	.type		.nv.reservedSmem.offset0,@object
	.size		.nv.reservedSmem.offset0,0x4
